//
// Generated by NVIDIA NVVM Compiler
//
// Compiler Build ID: CL-36424714
// Cuda compilation tools, release 13.0, V13.0.88
// Based on NVVM 20.0.0
//

.version 9.0
.target sm_100
.address_size 64

	// .globl	_Z20matrixMultiplySharedPfS_S_iiiiii
// _ZZ20matrixMultiplySharedPfS_S_iiiiiiE3A_s has been demoted
// _ZZ20matrixMultiplySharedPfS_S_iiiiiiE3B_s has been demoted

.visible .entry _Z20matrixMultiplySharedPfS_S_iiiiii(
	.param .u64 .ptr .align 1 _Z20matrixMultiplySharedPfS_S_iiiiii_param_0,
	.param .u64 .ptr .align 1 _Z20matrixMultiplySharedPfS_S_iiiiii_param_1,
	.param .u64 .ptr .align 1 _Z20matrixMultiplySharedPfS_S_iiiiii_param_2,
	.param .u32 _Z20matrixMultiplySharedPfS_S_iiiiii_param_3,
	.param .u32 _Z20matrixMultiplySharedPfS_S_iiiiii_param_4,
	.param .u32 _Z20matrixMultiplySharedPfS_S_iiiiii_param_5,
	.param .u32 _Z20matrixMultiplySharedPfS_S_iiiiii_param_6,
	.param .u32 _Z20matrixMultiplySharedPfS_S_iiiiii_param_7,
	.param .u32 _Z20matrixMultiplySharedPfS_S_iiiiii_param_8
)
{
	.reg .pred 	%p<27>;
	.reg .b32 	%r<71>;
	.reg .b32 	%f<181>;
	.reg .b64 	%rd<22>;
	// demoted variable
	.shared .align 4 .b8 _ZZ20matrixMultiplySharedPfS_S_iiiiiiE3A_s[1024];
	// demoted variable
	.shared .align 4 .b8 _ZZ20matrixMultiplySharedPfS_S_iiiiiiE3B_s[1024];
	ld.param.u64 	%rd4, [_Z20matrixMultiplySharedPfS_S_iiiiii_param_0];
	ld.param.u64 	%rd5, [_Z20matrixMultiplySharedPfS_S_iiiiii_param_1];
	ld.param.u32 	%r32, [_Z20matrixMultiplySharedPfS_S_iiiiii_param_3];
	ld.param.u32 	%r33, [_Z20matrixMultiplySharedPfS_S_iiiiii_param_4];
	ld.param.u32 	%r34, [_Z20matrixMultiplySharedPfS_S_iiiiii_param_5];
	ld.param.u32 	%r35, [_Z20matrixMultiplySharedPfS_S_iiiiii_param_6];
	ld.param.u32 	%r36, [_Z20matrixMultiplySharedPfS_S_iiiiii_param_7];
	ld.param.u32 	%r37, [_Z20matrixMultiplySharedPfS_S_iiiiii_param_8];
	cvta.to.global.u64 	%rd1, %rd5;
	cvta.to.global.u64 	%rd2, %rd4;
	mov.u32 	%r38, %ctaid.y;
	mov.u32 	%r39, %ntid.y;
	mov.u32 	%r1, %tid.y;
	mad.lo.s32 	%r2, %r38, %r39, %r1;
	mov.u32 	%r40, %ctaid.x;
	mov.u32 	%r41, %ntid.x;
	mov.u32 	%r3, %tid.x;
	mad.lo.s32 	%r4, %r40, %r41, %r3;
	add.s32 	%r42, %r33, 30;
	setp.lt.u32 	%p1, %r42, 31;
	mov.f32 	%f180, 0f00000000;
	@%p1 bra 	$L__BB0_19;
	add.s32 	%r44, %r33, 15;
	shr.s32 	%r45, %r44, 31;
	shr.u32 	%r46, %r45, 28;
	add.s32 	%r47, %r44, %r46;
	shr.s32 	%r48, %r47, 4;
	shl.b32 	%r49, %r1, 6;
	mov.u32 	%r50, _ZZ20matrixMultiplySharedPfS_S_iiiiiiE3A_s;
	add.s32 	%r5, %r50, %r49;
	shl.b32 	%r51, %r3, 2;
	add.s32 	%r6, %r5, %r51;
	mul.lo.s32 	%r7, %r33, %r2;
	mov.u32 	%r52, _ZZ20matrixMultiplySharedPfS_S_iiiiiiE3B_s;
	add.s32 	%r9, %r52, %r51;
	add.s32 	%r8, %r9, %r49;
	max.u32 	%r10, %r48, 1;
	setp.lt.u32 	%p2, %r48, 2;
	mov.f32 	%f180, 0f00000000;
	mov.b32 	%r70, 0;
	@%p2 bra 	$L__BB0_13;
	and.b32  	%r53, %r10, -2;
	neg.s32 	%r69, %r53;
	add.s32 	%r54, %r1, 16;
	mad.lo.s32 	%r67, %r35, %r54, %r4;
	shl.b32 	%r13, %r35, 5;
	mad.lo.s32 	%r66, %r1, %r35, %r4;
	add.s32 	%r55, %r3, %r7;
	add.s32 	%r65, %r55, 16;
	mov.f32 	%f180, 0f00000000;
	mov.u32 	%r64, %r3;
	mov.u32 	%r68, %r1;
$L__BB0_3:
	setp.ge.u32 	%p3, %r2, %r32;
	setp.ge.u32 	%p4, %r64, %r33;
	mov.f32 	%f172, 0f00000000;
	or.pred  	%p5, %p3, %p4;
	@%p5 bra 	$L__BB0_5;
	add.s32 	%r56, %r65, -16;
	mul.wide.u32 	%rd6, %r56, 4;
	add.s64 	%rd7, %rd2, %rd6;
	ld.global.f32 	%f172, [%rd7];
$L__BB0_5:
	setp.ge.u32 	%p6, %r4, %r35;
	st.shared.f32 	[%r6], %f172;
	setp.ge.u32 	%p7, %r68, %r34;
	mov.f32 	%f173, 0f00000000;
	or.pred  	%p8, %p6, %p7;
	@%p8 bra 	$L__BB0_7;
	mul.wide.u32 	%rd8, %r66, 4;
	add.s64 	%rd9, %rd1, %rd8;
	ld.global.f32 	%f173, [%rd9];
$L__BB0_7:
	st.shared.f32 	[%r8], %f173;
	ld.shared.f32 	%f27, [%r5];
	ld.shared.f32 	%f28, [%r9];
	fma.rn.f32 	%f29, %f27, %f28, %f180;
	ld.shared.f32 	%f30, [%r5+4];
	ld.shared.f32 	%f31, [%r9+64];
	fma.rn.f32 	%f32, %f30, %f31, %f29;
	ld.shared.f32 	%f33, [%r5+8];
	ld.shared.f32 	%f34, [%r9+128];
	fma.rn.f32 	%f35, %f33, %f34, %f32;
	ld.shared.f32 	%f36, [%r5+12];
	ld.shared.f32 	%f37, [%r9+192];
	fma.rn.f32 	%f38, %f36, %f37, %f35;
	ld.shared.f32 	%f39, [%r5+16];
	ld.shared.f32 	%f40, [%r9+256];
	fma.rn.f32 	%f41, %f39, %f40, %f38;
	ld.shared.f32 	%f42, [%r5+20];
	ld.shared.f32 	%f43, [%r9+320];
	fma.rn.f32 	%f44, %f42, %f43, %f41;
	ld.shared.f32 	%f45, [%r5+24];
	ld.shared.f32 	%f46, [%r9+384];
	fma.rn.f32 	%f47, %f45, %f46, %f44;
	ld.shared.f32 	%f48, [%r5+28];
	ld.shared.f32 	%f49, [%r9+448];
	fma.rn.f32 	%f50, %f48, %f49, %f47;
	ld.shared.f32 	%f51, [%r5+32];
	ld.shared.f32 	%f52, [%r9+512];
	fma.rn.f32 	%f53, %f51, %f52, %f50;
	ld.shared.f32 	%f54, [%r5+36];
	ld.shared.f32 	%f55, [%r9+576];
	fma.rn.f32 	%f56, %f54, %f55, %f53;
	ld.shared.f32 	%f57, [%r5+40];
	ld.shared.f32 	%f58, [%r9+640];
	fma.rn.f32 	%f59, %f57, %f58, %f56;
	ld.shared.f32 	%f60, [%r5+44];
	ld.shared.f32 	%f61, [%r9+704];
	fma.rn.f32 	%f62, %f60, %f61, %f59;
	ld.shared.f32 	%f63, [%r5+48];
	ld.shared.f32 	%f64, [%r9+768];
	fma.rn.f32 	%f65, %f63, %f64, %f62;
	ld.shared.f32 	%f66, [%r5+52];
	ld.shared.f32 	%f67, [%r9+832];
	fma.rn.f32 	%f68, %f66, %f67, %f65;
	ld.shared.f32 	%f69, [%r5+56];
	ld.shared.f32 	%f70, [%r9+896];
	fma.rn.f32 	%f71, %f69, %f70, %f68;
	ld.shared.f32 	%f72, [%r5+60];
	ld.shared.f32 	%f73, [%r9+960];
	fma.rn.f32 	%f6, %f72, %f73, %f71;
	add.s32 	%r57, %r64, 16;
	setp.ge.u32 	%p10, %r57, %r33;
	mov.f32 	%f174, 0f00000000;
	or.pred  	%p11, %p3, %p10;
	@%p11 bra 	$L__BB0_9;
	mul.wide.u32 	%rd10, %r65, 4;
	add.s64 	%rd11, %rd2, %rd10;
	ld.global.f32 	%f174, [%rd11];
$L__BB0_9:
	st.shared.f32 	[%r6], %f174;
	add.s32 	%r58, %r68, 16;
	setp.ge.u32 	%p13, %r58, %r34;
	mov.f32 	%f175, 0f00000000;
	or.pred  	%p14, %p6, %p13;
	@%p14 bra 	$L__BB0_11;
	mul.wide.u32 	%rd12, %r67, 4;
	add.s64 	%rd13, %rd1, %rd12;
	ld.global.f32 	%f175, [%rd13];
$L__BB0_11:
	st.shared.f32 	[%r8], %f175;
	ld.shared.f32 	%f75, [%r5];
	ld.shared.f32 	%f76, [%r9];
	fma.rn.f32 	%f77, %f75, %f76, %f6;
	ld.shared.f32 	%f78, [%r5+4];
	ld.shared.f32 	%f79, [%r9+64];
	fma.rn.f32 	%f80, %f78, %f79, %f77;
	ld.shared.f32 	%f81, [%r5+8];
	ld.shared.f32 	%f82, [%r9+128];
	fma.rn.f32 	%f83, %f81, %f82, %f80;
	ld.shared.f32 	%f84, [%r5+12];
	ld.shared.f32 	%f85, [%r9+192];
	fma.rn.f32 	%f86, %f84, %f85, %f83;
	ld.shared.f32 	%f87, [%r5+16];
	ld.shared.f32 	%f88, [%r9+256];
	fma.rn.f32 	%f89, %f87, %f88, %f86;
	ld.shared.f32 	%f90, [%r5+20];
	ld.shared.f32 	%f91, [%r9+320];
	fma.rn.f32 	%f92, %f90, %f91, %f89;
	ld.shared.f32 	%f93, [%r5+24];
	ld.shared.f32 	%f94, [%r9+384];
	fma.rn.f32 	%f95, %f93, %f94, %f92;
	ld.shared.f32 	%f96, [%r5+28];
	ld.shared.f32 	%f97, [%r9+448];
	fma.rn.f32 	%f98, %f96, %f97, %f95;
	ld.shared.f32 	%f99, [%r5+32];
	ld.shared.f32 	%f100, [%r9+512];
	fma.rn.f32 	%f101, %f99, %f100, %f98;
	ld.shared.f32 	%f102, [%r5+36];
	ld.shared.f32 	%f103, [%r9+576];
	fma.rn.f32 	%f104, %f102, %f103, %f101;
	ld.shared.f32 	%f105, [%r5+40];
	ld.shared.f32 	%f106, [%r9+640];
	fma.rn.f32 	%f107, %f105, %f106, %f104;
	ld.shared.f32 	%f108, [%r5+44];
	ld.shared.f32 	%f109, [%r9+704];
	fma.rn.f32 	%f110, %f108, %f109, %f107;
	ld.shared.f32 	%f111, [%r5+48];
	ld.shared.f32 	%f112, [%r9+768];
	fma.rn.f32 	%f113, %f111, %f112, %f110;
	ld.shared.f32 	%f114, [%r5+52];
	ld.shared.f32 	%f115, [%r9+832];
	fma.rn.f32 	%f116, %f114, %f115, %f113;
	ld.shared.f32 	%f117, [%r5+56];
	ld.shared.f32 	%f118, [%r9+896];
	fma.rn.f32 	%f119, %f117, %f118, %f116;
	ld.shared.f32 	%f120, [%r5+60];
	ld.shared.f32 	%f121, [%r9+960];
	fma.rn.f32 	%f180, %f120, %f121, %f119;
	add.s32 	%r69, %r69, 2;
	add.s32 	%r68, %r68, 32;
	add.s32 	%r67, %r67, %r13;
	add.s32 	%r66, %r66, %r13;
	add.s32 	%r65, %r65, 32;
	add.s32 	%r64, %r64, 32;
	setp.ne.s32 	%p15, %r69, 0;
	@%p15 bra 	$L__BB0_3;
	shl.b32 	%r59, %r10, 4;
	and.b32  	%r70, %r59, -32;
$L__BB0_13:
	and.b32  	%r60, %r10, 1;
	setp.eq.b32 	%p16, %r60, 1;
	not.pred 	%p17, %p16;
	@%p17 bra 	$L__BB0_19;
	setp.ge.u32 	%p18, %r2, %r32;
	add.s32 	%r30, %r70, %r3;
	setp.ge.u32 	%p19, %r30, %r33;
	mov.f32 	%f178, 0f00000000;
	or.pred  	%p20, %p18, %p19;
	@%p20 bra 	$L__BB0_16;
	add.s32 	%r61, %r30, %r7;
	mul.wide.u32 	%rd14, %r61, 4;
	add.s64 	%rd15, %rd2, %rd14;
	ld.global.f32 	%f178, [%rd15];
$L__BB0_16:
	setp.ge.u32 	%p21, %r4, %r35;
	st.shared.f32 	[%r6], %f178;
	add.s32 	%r31, %r70, %r1;
	setp.ge.u32 	%p22, %r31, %r34;
	mov.f32 	%f179, 0f00000000;
	or.pred  	%p23, %p21, %p22;
	@%p23 bra 	$L__BB0_18;
	mad.lo.s32 	%r62, %r31, %r35, %r4;
	mul.wide.u32 	%rd16, %r62, 4;
	add.s64 	%rd17, %rd1, %rd16;
	ld.global.f32 	%f179, [%rd17];
$L__BB0_18:
	st.shared.f32 	[%r8], %f179;
	ld.shared.f32 	%f124, [%r5];
	ld.shared.f32 	%f125, [%r9];
	fma.rn.f32 	%f126, %f124, %f125, %f180;
	ld.shared.f32 	%f127, [%r5+4];
	ld.shared.f32 	%f128, [%r9+64];
	fma.rn.f32 	%f129, %f127, %f128, %f126;
	ld.shared.f32 	%f130, [%r5+8];
	ld.shared.f32 	%f131, [%r9+128];
	fma.rn.f32 	%f132, %f130, %f131, %f129;
	ld.shared.f32 	%f133, [%r5+12];
	ld.shared.f32 	%f134, [%r9+192];
	fma.rn.f32 	%f135, %f133, %f134, %f132;
	ld.shared.f32 	%f136, [%r5+16];
	ld.shared.f32 	%f137, [%r9+256];
	fma.rn.f32 	%f138, %f136, %f137, %f135;
	ld.shared.f32 	%f139, [%r5+20];
	ld.shared.f32 	%f140, [%r9+320];
	fma.rn.f32 	%f141, %f139, %f140, %f138;
	ld.shared.f32 	%f142, [%r5+24];
	ld.shared.f32 	%f143, [%r9+384];
	fma.rn.f32 	%f144, %f142, %f143, %f141;
	ld.shared.f32 	%f145, [%r5+28];
	ld.shared.f32 	%f146, [%r9+448];
	fma.rn.f32 	%f147, %f145, %f146, %f144;
	ld.shared.f32 	%f148, [%r5+32];
	ld.shared.f32 	%f149, [%r9+512];
	fma.rn.f32 	%f150, %f148, %f149, %f147;
	ld.shared.f32 	%f151, [%r5+36];
	ld.shared.f32 	%f152, [%r9+576];
	fma.rn.f32 	%f153, %f151, %f152, %f150;
	ld.shared.f32 	%f154, [%r5+40];
	ld.shared.f32 	%f155, [%r9+640];
	fma.rn.f32 	%f156, %f154, %f155, %f153;
	ld.shared.f32 	%f157, [%r5+44];
	ld.shared.f32 	%f158, [%r9+704];
	fma.rn.f32 	%f159, %f157, %f158, %f156;
	ld.shared.f32 	%f160, [%r5+48];
	ld.shared.f32 	%f161, [%r9+768];
	fma.rn.f32 	%f162, %f160, %f161, %f159;
	ld.shared.f32 	%f163, [%r5+52];
	ld.shared.f32 	%f164, [%r9+832];
	fma.rn.f32 	%f165, %f163, %f164, %f162;
	ld.shared.f32 	%f166, [%r5+56];
	ld.shared.f32 	%f167, [%r9+896];
	fma.rn.f32 	%f168, %f166, %f167, %f165;
	ld.shared.f32 	%f169, [%r5+60];
	ld.shared.f32 	%f170, [%r9+960];
	fma.rn.f32 	%f180, %f169, %f170, %f168;
$L__BB0_19:
	setp.ge.u32 	%p24, %r2, %r36;
	setp.ge.u32 	%p25, %r4, %r37;
	or.pred  	%p26, %p24, %p25;
	@%p26 bra 	$L__BB0_21;
	ld.param.u64 	%rd21, [_Z20matrixMultiplySharedPfS_S_iiiiii_param_2];
	mad.lo.s32 	%r63, %r37, %r2, %r4;
	cvta.to.global.u64 	%rd18, %rd21;
	mul.wide.u32 	%rd19, %r63, 4;
	add.s64 	%rd20, %rd18, %rd19;
	st.global.f32 	[%rd20], %f180;
$L__BB0_21:
	ret;

}


// ===== COMPILED SASS (sm_100) =====

	.target	sm_100

	.elftype	@"ET_EXEC"


//--------------------- .note.nv.tkinfo           --------------------------
	.section	.note.nv.tkinfo,"",@"SHT_NOTE"
	.sectionflags	@"SHF_NOTE_NV_TKINFO"
	.tkinfo
        /*0018*/ 	.word	0x00000002
        /*0030*/ 	.string	""
        /*0030*/ 	.string	"ptxas"
        /*0030*/ 	.string	"Cuda compilation tools, release 13.0, V13.0.88"
        /*0030*/ 	.string	"Build cuda_13.0.r13.0/compiler.36424714_0"
        /*0030*/ 	.string	"-arch sm_100 -m 64 "



//--------------------- .note.nv.cuinfo           --------------------------
	.section	.note.nv.cuinfo,"",@"SHT_NOTE"
	.sectionflags	@"SHF_NOTE_NV_CUINFO"
        /*0018*/ 	.short	0x0002
        /*001a*/ 	.short	0x0064
        /*001c*/ 	.short	0x0082
	.zero		2


//--------------------- .nv.info                  --------------------------
	.section	.nv.info,"",@"SHT_CUDA_INFO"
	.align	4


	//----- nvinfo : EIATTR_REGCOUNT
	.align		4
        /*0000*/ 	.byte	0x04, 0x2f
        /*0002*/ 	.short	(.L_1 - .L_0)
	.align		4
.L_0:
        /*0004*/ 	.word	index@(_Z20matrixMultiplySharedPfS_S_iiiiii)
        /*0008*/ 	.word	0x00000020


	//----- nvinfo : EIATTR_FRAME_SIZE
	.align		4
.L_1:
        /*000c*/ 	.byte	0x04, 0x11
        /*000e*/ 	.short	(.L_3 - .L_2)
	.align		4
.L_2:
        /*0010*/ 	.word	index@(_Z20matrixMultiplySharedPfS_S_iiiiii)
        /*0014*/ 	.word	0x00000000


	//----- nvinfo : EIATTR_MIN_STACK_SIZE
	.align		4
.L_3:
        /*0018*/ 	.byte	0x04, 0x12
        /*001a*/ 	.short	(.L_5 - .L_4)
	.align		4
.L_4:
        /*001c*/ 	.word	index@(_Z20matrixMultiplySharedPfS_S_iiiiii)
        /*0020*/ 	.word	0x00000000
.L_5:


//--------------------- .nv.compat                --------------------------
	.section	.nv.compat,"",@"SHT_CUDA_COMPAT_INFO"
	.align	4
        /*0000*/ 	.byte	0x02, 0x09, 0x00, 0x00, 0x02, 0x02, 0x01, 0x00, 0x02, 0x05, 0x05, 0x00, 0x03, 0x07, 0x01, 0x01
        /*0010*/ 	.byte	0x02, 0x03, 0x00, 0x00, 0x02, 0x06, 0x01, 0x00, 0x04, 0x0b, 0x08, 0x00, 0x09, 0x00, 0x00, 0x00
        /*0020*/ 	.byte	0x00, 0x00, 0x00, 0x00


//--------------------- .nv.info._Z20matrixMultiplySharedPfS_S_iiiiii --------------------------
	.section	.nv.info._Z20matrixMultiplySharedPfS_S_iiiiii,"",@"SHT_CUDA_INFO"
	.sectionflags	@""
	.align	4


	//----- nvinfo : EIATTR_CUDA_API_VERSION
	.align		4
        /*0000*/ 	.byte	0x04, 0x37
        /*0002*/ 	.short	(.L_7 - .L_6)
.L_6:
        /*0004*/ 	.word	0x00000082


	//----- nvinfo : EIATTR_KPARAM_INFO
	.align		4
.L_7:
        /*0008*/ 	.byte	0x04, 0x17
        /*000a*/ 	.short	(.L_9 - .L_8)
.L_8:
        /*000c*/ 	.word	0x00000000
        /*0010*/ 	.short	0x0008
        /*0012*/ 	.short	0x002c
        /*0014*/ 	.byte	0x00, 0xf0, 0x11, 0x00


	//----- nvinfo : EIATTR_KPARAM_INFO
	.align		4
.L_9:
        /*0018*/ 	.byte	0x04, 0x17
        /*001a*/ 	.short	(.L_11 - .L_10)
.L_10:
        /*001c*/ 	.word	0x00000000
        /*0020*/ 	.short	0x0007
        /*0022*/ 	.short	0x0028
        /*0024*/ 	.byte	0x00, 0xf0, 0x11, 0x00


	//----- nvinfo : EIATTR_KPARAM_INFO
	.align		4
.L_11:
        /*0028*/ 	.byte	0x04, 0x17
        /*002a*/ 	.short	(.L_13 - .L_12)
.L_12:
        /*002c*/ 	.word	0x00000000
        /*0030*/ 	.short	0x0006
        /*0032*/ 	.short	0x0024
        /*0034*/ 	.byte	0x00, 0xf0, 0x11, 0x00


	//----- nvinfo : EIATTR_KPARAM_INFO
	.align		4
.L_13:
        /*0038*/ 	.byte	0x04, 0x17
        /*003a*/ 	.short	(.L_15 - .L_14)
.L_14:
        /*003c*/ 	.word	0x00000000
        /*0040*/ 	.short	0x0005
        /*0042*/ 	.short	0x0020
        /*0044*/ 	.byte	0x00, 0xf0, 0x11, 0x00


	//----- nvinfo : EIATTR_KPARAM_INFO
	.align		4
.L_15:
        /*0048*/ 	.byte	0x04, 0x17
        /*004a*/ 	.short	(.L_17 - .L_16)
.L_16:
        /*004c*/ 	.word	0x00000000
        /*0050*/ 	.short	0x0004
        /*0052*/ 	.short	0x001c
        /*0054*/ 	.byte	0x00, 0xf0, 0x11, 0x00


	//----- nvinfo : EIATTR_KPARAM_INFO
	.align		4
.L_17:
        /*0058*/ 	.byte	0x04, 0x17
        /*005a*/ 	.short	(.L_19 - .L_18)
.L_18:
        /*005c*/ 	.word	0x00000000
        /*0060*/ 	.short	0x0003
        /*0062*/ 	.short	0x0018
        /*0064*/ 	.byte	0x00, 0xf0, 0x11, 0x00


	//----- nvinfo : EIATTR_KPARAM_INFO
	.align		4
.L_19:
        /*0068*/ 	.byte	0x04, 0x17
        /*006a*/ 	.short	(.L_21 - .L_20)
.L_20:
        /*006c*/ 	.word	0x00000000
        /*0070*/ 	.short	0x0002
        /*0072*/ 	.short	0x0010
        /*0074*/ 	.byte	0x00, 0xf5, 0x21, 0x00


	//----- nvinfo : EIATTR_KPARAM_INFO
	.align		4
.L_21:
        /*0078*/ 	.byte	0x04, 0x17
        /*007a*/ 	.short	(.L_23 - .L_22)
.L_22:
        /*007c*/ 	.word	0x00000000
        /*0080*/ 	.short	0x0001
        /*0082*/ 	.short	0x0008
        /*0084*/ 	.byte	0x00, 0xf5, 0x21, 0x00


	//----- nvinfo : EIATTR_KPARAM_INFO
	.align		4
.L_23:
        /*0088*/ 	.byte	0x04, 0x17
        /*008a*/ 	.short	(.L_25 - .L_24)
.L_24:
        /*008c*/ 	.word	0x00000000
        /*0090*/ 	.short	0x0000
        /*0092*/ 	.short	0x0000
        /*0094*/ 	.byte	0x00, 0xf5, 0x21, 0x00


	//----- nvinfo : EIATTR_SPARSE_MMA_MASK
	.align		4
.L_25:
        /*0098*/ 	.byte	0x03, 0x50
        /*009a*/ 	.short	0x0000


	//----- nvinfo : EIATTR_MAXREG_COUNT
	.align		4
        /*009c*/ 	.byte	0x03, 0x1b
        /*009e*/ 	.short	0x00ff


	//----- nvinfo : EIATTR_MERCURY_ISA_VERSION
	.align		4
        /*00a0*/ 	.byte	0x03, 0x5f
        /*00a2*/ 	.short	0x0101


	//----- nvinfo : EIATTR_VRC_CTA_INIT_COUNT
	.align		4
        /*00a4*/ 	.byte	0x02, 0x4a
	.zero		1
	.zero		1


	//----- nvinfo : EIATTR_EXIT_INSTR_OFFSETS
	.align		4
        /*00a8*/ 	.byte	0x04, 0x1c
        /*00aa*/ 	.short	(.L_27 - .L_26)


	//   ....[0]....
.L_26:
        /*00ac*/ 	.word	0x00000dd0


	//   ....[1]....
        /*00b0*/ 	.word	0x00000e20


	//----- nvinfo : EIATTR_CBANK_PARAM_SIZE
	.align		4
.L_27:
        /*00b4*/ 	.byte	0x03, 0x19
        /*00b6*/ 	.short	0x0030


	//----- nvinfo : EIATTR_PARAM_CBANK
	.align		4
        /*00b8*/ 	.byte	0x04, 0x0a
        /*00ba*/ 	.short	(.L_29 - .L_28)
	.align		4
.L_28:
        /*00bc*/ 	.word	index@(.nv.constant0._Z20matrixMultiplySharedPfS_S_iiiiii)
        /*00c0*/ 	.short	0x0380
        /*00c2*/ 	.short	0x0030


	//----- nvinfo : EIATTR_SW_WAR
	.align		4
.L_29:
        /*00c4*/ 	.byte	0x04, 0x36
        /*00c6*/ 	.short	(.L_31 - .L_30)
.L_30:
        /*00c8*/ 	.word	0x00000008
.L_31:


//--------------------- .nv.callgraph             --------------------------
	.section	.nv.callgraph,"",@"SHT_CUDA_CALLGRAPH"
	.align	4
	.sectionentsize	8
	.align		4
        /*0000*/ 	.word	0x00000000
	.align		4
        /*0004*/ 	.word	0xffffffff
	.align		4
        /*0008*/ 	.word	0x00000000
	.align		4
        /*000c*/ 	.word	0xfffffffe
	.align		4
        /*0010*/ 	.word	0x00000000
	.align		4
        /*0014*/ 	.word	0xfffffffd
	.align		4
        /*0018*/ 	.word	0x00000000
	.align		4
        /*001c*/ 	.word	0xfffffffc


//--------------------- .text._Z20matrixMultiplySharedPfS_S_iiiiii --------------------------
	.section	.text._Z20matrixMultiplySharedPfS_S_iiiiii,"ax",@progbits
	.align	128
        .global         _Z20matrixMultiplySharedPfS_S_iiiiii
        .type           _Z20matrixMultiplySharedPfS_S_iiiiii,@function
        .size           _Z20matrixMultiplySharedPfS_S_iiiiii,(.L_x_4 - _Z20matrixMultiplySharedPfS_S_iiiiii)
        .other          _Z20matrixMultiplySharedPfS_S_iiiiii,@"STO_CUDA_ENTRY STV_DEFAULT"
_Z20matrixMultiplySharedPfS_S_iiiiii:
.text._Z20matrixMultiplySharedPfS_S_iiiiii:
[----:B------:R-:W-:Y:S01]  /*0000*/  LDC R1, c[0x0][0x37c] ;  /* 0x0000df00ff017b82 */ /* 0x000fe20000000800 */
[----:B------:R-:W0:Y:S01]  /*0010*/  S2R R7, SR_TID.Y ;  /* 0x0000000000077919 */ /* 0x000e220000002200 */
[----:B------:R-:W1:Y:S06]  /*0020*/  LDCU UR8, c[0x0][0x39c] ;  /* 0x00007380ff0877ac */ /* 0x000e6c0008000800 */
[----:B------:R-:W0:Y:S01]  /*0030*/  S2UR UR5, SR_CTAID.Y ;  /* 0x00000000000579c3 */ /* 0x000e220000002600 */
[----:B------:R-:W-:Y:S01]  /*0040*/  HFMA2 R13, -RZ, RZ, 0, 0 ;  /* 0x00000000ff0d7431 */ /* 0x000fe200000001ff */
[----:B------:R-:W2:Y:S01]  /*0050*/  S2R R6, SR_TID.X ;  /* 0x0000000000067919 */ /* 0x000ea20000002100 */
[----:B------:R-:W3:Y:S05]  /*0060*/  LDCU.64 UR10, c[0x0][0x358] ;  /* 0x00006b00ff0a77ac */ /* 0x000eea0008000a00 */
[----:B------:R-:W0:Y:S08]  /*0070*/  LDC R0, c[0x0][0x364] ;  /* 0x0000d900ff007b82 */ /* 0x000e300000000800 */
[----:B------:R-:W2:Y:S01]  /*0080*/  S2UR UR6, SR_CTAID.X ;  /* 0x00000000000679c3 */ /* 0x000ea20000002500 */
[----:B-1----:R-:W-:-:S04]  /*0090*/  UIADD3 UR4, UPT, UPT, UR8, 0x1e, URZ ;  /* 0x0000001e08047890 */ /* 0x002fc8000fffe0ff */
[----:B------:R-:W-:-:S03]  /*00a0*/  UISETP.GE.U32.AND UP0, UPT, UR4, 0x1f, UPT ;  /* 0x0000001f0400788c */ /* 0x000fc6000bf06070 */
[----:B------:R-:W2:Y:S01]  /*00b0*/  LDC R3, c[0x0][0x360] ;  /* 0x0000d800ff037b82 */ /* 0x000ea20000000800 */
[----:B0-----:R-:W-:Y:S02]  /*00c0*/  IMAD R17, R0, UR5, R7 ;  /* 0x0000000500117c24 */ /* 0x001fe4000f8e0207 */
[----:B--2---:R-:W-:-:S03]  /*00d0*/  IMAD R0, R3, UR6, R6 ;  /* 0x0000000603007c24 */ /* 0x004fc6000f8e0206 */
[----:B---3--:R-:W-:Y:S05]  /*00e0*/  BRA.U !UP0, `(.L_x_0) ;  /* 0x0000000d082c7547 */ /* 0x008fea000b800000 */
[----:B------:R-:W0:Y:S01]  /*00f0*/  S2UR UR7, SR_CgaCtaId ;  /* 0x00000000000779c3 */ /* 0x000e220000008800 */
[----:B------:R-:W-:Y:S01]  /*0100*/  UIADD3 UR4, UPT, UPT, UR8, 0xf, URZ ;  /* 0x0000000f08047890 */ /* 0x000fe2000fffe0ff */
[----:B------:R-:W-:-:S03]  /*0110*/  MOV R13, RZ ;  /* 0x000000ff000d7202 */ /* 0x000fc60000000f00 */
[----:B------:R-:W-:-:S04]  /*0120*/  USHF.R.S32.HI UR5, URZ, 0x1f, UR4 ;  /* 0x0000001fff057899 */ /* 0x000fc80008011404 */
[----:B------:R-:W-:-:S03]  /*0130*/  ULEA.HI UR5, UR5, UR4, URZ, 0x4 ;  /* 0x0000000405057291 */ /* 0x000fc6000f8f20ff */
[----:B------:R-:W-:Y:S01]  /*0140*/  UMOV UR4, 0x400 ;  /* 0x0000040000047882 */ /* 0x000fe20000000000 */
[----:B------:R-:W-:Y:S02]  /*0150*/  USHF.R.S32.HI UR5, URZ, 0x4, UR5 ;  /* 0x00000004ff057899 */ /* 0x000fe40008011405 */
[----:B------:R-:W-:Y:S02]  /*0160*/  UIADD3 UR6, UPT, UPT, UR4, 0x400, URZ ;  /* 0x0000040004067890 */ /* 0x000fe4000fffe0ff */
[----:B------:R-:W-:Y:S02]  /*0170*/  UISETP.LT.U32.AND UP0, UPT, UR5, 0x1, UPT ;  /* 0x000000010500788c */ /* 0x000fe4000bf01070 */
[----:B0-----:R-:W-:Y:S02]  /*0180*/  ULEA UR4, UR7, UR4, 0x18 ;  /* 0x0000000407047291 */ /* 0x001fe4000f8ec0ff */
[----:B------:R-:W-:Y:S02]  /*0190*/  ULEA UR6, UR7, UR6, 0x18 ;  /* 0x0000000607067291 */ /* 0x000fe4000f8ec0ff */
[----:B------:R-:W-:-:S02]  /*01a0*/  USEL UR7, UR5, 0x1, !UP0 ;  /* 0x0000000105077887 */ /* 0x000fc4000c000000 */
[----:B------:R-:W-:Y:S01]  /*01b0*/  UISETP.GE.U32.AND UP0, UPT, UR5, 0x2, UPT ;  /* 0x000000020500788c */ /* 0x000fe2000bf06070 */
[C---:B------:R-:W-:Y:S01]  /*01c0*/  LEA R3, R7.reuse, UR4, 0x6 ;  /* 0x0000000407037c11 */ /* 0x040fe2000f8e30ff */
[----:B------:R-:W-:Y:S01]  /*01d0*/  UMOV UR4, URZ ;  /* 0x000000ff00047c82 */ /* 0x000fe20008000000 */
[C---:B------:R-:W-:Y:S02]  /*01e0*/  LEA R2, R6.reuse, UR6, 0x2 ;  /* 0x0000000606027c11 */ /* 0x040fe4000f8e10ff */
[----:B------:R-:W-:Y:S02]  /*01f0*/  LEA R23, R6, R3, 0x2 ;  /* 0x0000000306177211 */ /* 0x000fe400078e10ff */
[----:B------:R-:W-:Y:S02]  /*0200*/  LEA R21, R7, R2, 0x6 ;  /* 0x0000000207157211 */ /* 0x000fe400078e30ff */
[----:B------:R-:W-:Y:S05]  /*0210*/  BRA.U !UP0, `(.L_x_1) ;  /* 0x0000000508f47547 */ /* 0x000fea000b800000 */
[----:B------:R-:W0:Y:S01]  /*0220*/  LDC.64 R4, c[0x0][0x3a0] ;  /* 0x0000e800ff047b82 */ /* 0x000e220000000a00 */
[----:B------:R-:W1:Y:S01]  /*0230*/  LDCU UR9, c[0x0][0x398] ;  /* 0x00007300ff0977ac */ /* 0x000e620008000800 */
[----:B------:R-:W-:Y:S01]  /*0240*/  IADD3 R9, PT, PT, R7, 0x10, RZ ;  /* 0x0000001007097810 */ /* 0x000fe20007ffe0ff */
[C---:B------:R-:W-:Y:S01]  /*0250*/  IMAD R18, R17.reuse, UR8, R6 ;  /* 0x0000000811127c24 */ /* 0x040fe2000f8e0206 */
[----:B------:R-:W-:Y:S01]  /*0260*/  MOV R13, RZ ;  /* 0x000000ff000d7202 */ /* 0x000fe20000000f00 */
[----:B------:R-:W2:Y:S01]  /*0270*/  LDCU UR6, c[0x0][0x3a4] ;  /* 0x00007480ff0677ac */ /* 0x000ea20008000800 */
[----:B------:R-:W-:Y:S02]  /*0280*/  MOV R16, R6 ;  /* 0x0000000600107202 */ /* 0x000fe40000000f00 */
[----:B------:R-:W-:Y:S01]  /*0290*/  MOV R19, R7 ;  /* 0x0000000700137202 */ /* 0x000fe20000000f00 */
[----:B------:R-:W-:Y:S01]  /*02a0*/  ULOP3.LUT UR4, UR7, 0xfffffffe, URZ, 0xc0, !UPT ;  /* 0xfffffffe07047892 */ /* 0x000fe2000f8ec0ff */
[----:B------:R-:W-:Y:S01]  /*02b0*/  IADD3 R18, PT, PT, R18, 0x10, RZ ;  /* 0x0000001012127810 */ /* 0x000fe20007ffe0ff */
[----:B------:R-:W3:Y:S02]  /*02c0*/  LDCU UR5, c[0x0][0x39c] ;  /* 0x00007380ff0577ac */ /* 0x000ee40008000800 */
[----:B------:R-:W-:Y:S01]  /*02d0*/  UIADD3 UR4, UPT, UPT, -UR4, URZ, URZ ;  /* 0x000000ff04047290 */ /* 0x000fe2000fffe1ff */
[----:B-1----:R-:W-:Y:S01]  /*02e0*/  ISETP.GE.U32.AND P1, PT, R17, UR9, PT ;  /* 0x0000000911007c0c */ /* 0x002fe2000bf26070 */
[----:B--2---:R-:W-:-:S02]  /*02f0*/  IMAD R22, R9, UR6, R0 ;  /* 0x0000000609167c24 */ /* 0x004fc4000f8e0200 */
[----:B------:R-:W-:-:S10]  /*0300*/  IMAD R20, R7, UR6, R0 ;  /* 0x0000000607147c24 */ /* 0x000fd4000f8e0200 */
.L_x_2:
[----:B0-----:R-:W-:Y:S01]  /*0310*/  ISETP.GE.U32.AND P0, PT, R0, R5, PT ;  /* 0x000000050000720c */ /* 0x001fe20003f06070 */
[----:B---3--:R-:W-:Y:S01]  /*0320*/  UMOV UR8, UR5 ;  /* 0x0000000500087c82 */ /* 0x008fe20008000000 */
[----:B------:R-:W-:Y:S01]  /*0330*/  HFMA2 R12, -RZ, RZ, 0, 0 ;  /* 0x00000000ff0c7431 */ /* 0x000fe200000001ff */
[----:B------:R-:W-:Y:S02]  /*0340*/  ISETP.GE.U32.OR P2, PT, R16, UR8, P1 ;  /* 0x0000000810007c0c */ /* 0x000fe40008f46470 */
[----:B------:R-:W-:Y:S02]  /*0350*/  CS2R R26, SRZ ;  /* 0x00000000001a7805 */ /* 0x000fe4000001ff00 */
[----:B------:R-:W-:-:S09]  /*0360*/  ISETP.GE.U32.OR P3, PT, R19, R4, P0 ;  /* 0x000000041300720c */ /* 0x000fd20000766470 */
[----:B------:R-:W0:Y:S01]  /*0370*/  @!P2 LDC.64 R10, c[0x0][0x380] ;  /* 0x0000e000ff0aab82 */ /* 0x000e220000000a00 */
[----:B------:R-:W-:-:S07]  /*0380*/  @!P2 IADD3 R15, PT, PT, R18, -0x10, RZ ;  /* 0xfffffff0120fa810 */ /* 0x000fce0007ffe0ff */
[----:B------:R-:W1:Y:S01]  /*0390*/  @!P3 LDC.64 R8, c[0x0][0x388] ;  /* 0x0000e200ff08bb82 */ /* 0x000e620000000a00 */
[----:B0-----:R-:W-:-:S05]  /*03a0*/  @!P2 IMAD.WIDE.U32 R10, R15, 0x4, R10 ;  /* 0x000000040f0aa825 */ /* 0x001fca00078e000a */
[----:B------:R-:W2:Y:S01]  /*03b0*/  @!P2 LDG.E R27, desc[UR10][R10.64] ;  /* 0x0000000a0a1ba981 */ /* 0x000ea2000c1e1900 */
[----:B-1----:R-:W-:-:S05]  /*03c0*/  @!P3 IMAD.WIDE.U32 R24, R20, 0x4, R8 ;  /* 0x000000041418b825 */ /* 0x002fca00078e0008 */
[----:B------:R0:W3:Y:S01]  /*03d0*/  @!P3 LDG.E R12, desc[UR10][R24.64] ;  /* 0x0000000a180cb981 */ /* 0x0000e2000c1e1900 */
[----:B------:R-:W-:Y:S02]  /*03e0*/  IADD3 R8, PT, PT, R16, 0x10, RZ ;  /* 0x0000001010087810 */ /* 0x000fe40007ffe0ff */
[----:B------:R-:W-:Y:S02]  /*03f0*/  IADD3 R9, PT, PT, R19, 0x10, RZ ;  /* 0x0000001013097810 */ /* 0x000fe40007ffe0ff */
[----:B------:R-:W-:Y:S02]  /*0400*/  ISETP.GE.U32.OR P2, PT, R8, UR8, P1 ;  /* 0x0000000808007c0c */ /* 0x000fe40008f46470 */
[----:B------:R-:W-:-:S11]  /*0410*/  ISETP.GE.U32.OR P0, PT, R9, R4, P0 ;  /* 0x000000040900720c */ /* 0x000fd60000706470 */
[----:B------:R-:W1:Y:S08]  /*0420*/  @!P2 LDC.64 R28, c[0x0][0x380] ;  /* 0x0000e000ff1cab82 */ /* 0x000e700000000a00 */
[----:B------:R-:W4:Y:S01]  /*0430*/  @!P0 LDC.64 R14, c[0x0][0x388] ;  /* 0x0000e200ff0e8b82 */ /* 0x000f220000000a00 */
[----:B0-----:R-:W-:Y:S01]  /*0440*/  MOV R24, RZ ;  /* 0x000000ff00187202 */ /* 0x001fe20000000f00 */
[----:B-1----:R-:W-:-:S05]  /*0450*/  @!P2 IMAD.WIDE.U32 R28, R18, 0x4, R28 ;  /* 0x00000004121ca825 */ /* 0x002fca00078e001c */
[----:B------:R-:W5:Y:S01]  /*0460*/  @!P2 LDG.E R26, desc[UR10][R28.64] ;  /* 0x0000000a1c1aa981 */ /* 0x000f62000c1e1900 */
[----:B----4-:R-:W-:-:S05]  /*0470*/  @!P0 IMAD.WIDE.U32 R14, R22, 0x4, R14 ;  /* 0x00000004160e8825 */ /* 0x010fca00078e000e */
[----:B------:R0:W4:Y:S04]  /*0480*/  @!P0 LDG.E R24, desc[UR10][R14.64] ;  /* 0x0000000a0e188981 */ /* 0x000128000c1e1900 */
[----:B--2---:R-:W-:Y:S04]  /*0490*/  STS [R23], R27 ;  /* 0x0000001b17007388 */ /* 0x004fe80000000800 */
[----:B---3--:R-:W-:Y:S04]  /*04a0*/  STS [R21], R12 ;  /* 0x0000000c15007388 */ /* 0x008fe80000000800 */
[----:B------:R-:W-:Y:S04]  /*04b0*/  LDS R12, [R2] ;  /* 0x00000000020c7984 */ /* 0x000fe80000000800 */
[----:B------:R-:W1:Y:S04]  /*04c0*/  LDS.128 R8, [R3] ;  /* 0x0000000003087984 */ /* 0x000e680000000c00 */
[----:B------:R-:W2:Y:S04]  /*04d0*/  LDS R25, [R2+0x40] ;  /* 0x0000400002197984 */ /* 0x000ea80000000800 */
[----:B0-----:R-:W-:Y:S01]  /*04e0*/  LDS R15, [R2+0x240] ;  /* 0x00024000020f7984 */ /* 0x001fe20000000800 */
[----:B-1----:R-:W-:-:S03]  /*04f0*/  FFMA R8, R8, R12, R13 ;  /* 0x0000000c08087223 */ /* 0x002fc6000000000d */
[----:B------:R-:W0:Y:S04]  /*0500*/  LDS R12, [R2+0x80] ;  /* 0x00008000020c7984 */ /* 0x000e280000000800 */
[----:B------:R-:W1:Y:S01]  /*0510*/  LDS R13, [R2+0xc0] ;  /* 0x0000c000020d7984 */ /* 0x000e620000000800 */
[----:B--2---:R-:W-:-:S03]  /*0520*/  FFMA R9, R25, R9, R8 ;  /* 0x0000000919097223 */ /* 0x004fc60000000008 */
[----:B------:R-:W-:Y:S01]  /*0530*/  LDS R25, [R2+0x140] ;  /* 0x0001400002197984 */ /* 0x000fe20000000800 */
[----:B0-----:R-:W-:-:S03]  /*0540*/  FFMA R10, R12, R10, R9 ;  /* 0x0000000a0c0a7223 */ /* 0x001fc60000000009 */
[----:B------:R-:W-:Y:S01]  /*0550*/  LDS R12, [R2+0x100] ;  /* 0x00010000020c7984 */ /* 0x000fe20000000800 */
[----:B-1----:R-:W-:-:S03]  /*0560*/  FFMA R13, R13, R11, R10 ;  /* 0x0000000b0d0d7223 */ /* 0x002fc6000000000a */
[----:B------:R-:W0:Y:S02]  /*0570*/  LDS.128 R8, [R3+0x10] ;  /* 0x0000100003087984 */ /* 0x000e240000000c00 */
[----:B0-----:R-:W-:Y:S02]  /*0580*/  FFMA R8, R8, R12, R13 ;  /* 0x0000000c08087223 */ /* 0x001fe4000000000d */
[----:B------:R-:W0:Y:S04]  /*0590*/  LDS R12, [R2+0x180] ;  /* 0x00018000020c7984 */ /* 0x000e280000000800 */
[----:B------:R-:W1:Y:S01]  /*05a0*/  LDS R13, [R2+0x1c0] ;  /* 0x0001c000020d7984 */ /* 0x000e620000000800 */
[----:B------:R-:W-:-:S03]  /*05b0*/  FFMA R9, R25, R9, R8 ;  /* 0x0000000919097223 */ /* 0x000fc60000000008 */
        /* <DEDUP_REMOVED lines=15> */
[----:B------:R-:W0:Y:S02]  /*06b0*/  LDS R8, [R2+0x3c0] ;  /* 0x0003c00002087984 */ /* 0x000e240000000800 */
[----:B------:R-:W-:Y:S02]  /*06c0*/  FFMA R9, R15, R9, R12 ;  /* 0x000000090f097223 */ /* 0x000fe4000000000c */
[----:B-----5:R-:W-:Y:S04]  /*06d0*/  STS [R23], R26 ;  /* 0x0000001a17007388 */ /* 0x020fe80000000800 */
[----:B----4-:R-:W-:Y:S04]  /*06e0*/  STS [R21], R24 ;  /* 0x0000001815007388 */ /* 0x010fe80000000800 */
[----:B------:R-:W-:Y:S04]  /*06f0*/  LDS R27, [R2] ;  /* 0x00000000021b7984 */ /* 0x000fe80000000800 */
[----:B------:R-:W1:Y:S01]  /*0700*/  LDS.128 R12, [R3] ;  /* 0x00000000030c7984 */ /* 0x000e620000000c00 */
[----:B------:R-:W-:-:S03]  /*0710*/  FFMA R9, R25, R10, R9 ;  /* 0x0000000a19097223 */ /* 0x000fc60000000009 */
[----:B------:R-:W2:Y:S04]  /*0720*/  LDS R28, [R2+0x40] ;  /* 0x00004000021c7984 */ /* 0x000ea80000000800 */
[----:B------:R-:W3:Y:S04]  /*0730*/  LDS R25, [R2+0x80] ;  /* 0x0000800002197984 */ /* 0x000ee80000000800 */
[----:B------:R-:W-:Y:S04]  /*0740*/  LDS R26, [R2+0x100] ;  /* 0x00010000021a7984 */ /* 0x000fe80000000800 */
[----:B------:R-:W-:Y:S01]  /*0750*/  LDS R24, [R2+0x140] ;  /* 0x0001400002187984 */ /* 0x000fe20000000800 */
[----:B0-----:R-:W-:-:S04]  /*0760*/  FFMA R9, R8, R11, R9 ;  /* 0x0000000b08097223 */ /* 0x001fc80000000009 */
[----:B-1----:R-:W-:Y:S02]  /*0770*/  FFMA R27, R12, R27, R9 ;  /* 0x0000001b0c1b7223 */ /* 0x002fe40000000009 */
[----:B------:R-:W0:Y:S04]  /*0780*/  LDS R12, [R2+0xc0] ;  /* 0x0000c000020c7984 */ /* 0x000e280000000800 */
[----:B------:R-:W1:Y:S01]  /*0790*/  LDS.128 R8, [R3+0x10] ;  /* 0x0000100003087984 */ /* 0x000e620000000c00 */
[----:B--2---:R-:W-:-:S03]  /*07a0*/  FFMA R28, R28, R13, R27 ;  /* 0x0000000d1c1c7223 */ /* 0x004fc6000000001b */
[----:B------:R-:W-:Y:S01]  /*07b0*/  LDS R27, [R2+0x200] ;  /* 0x00020000021b7984 */ /* 0x000fe20000000800 */
[----:B---3--:R-:W-:-:S03]  /*07c0*/  FFMA R13, R25, R14, R28 ;  /* 0x0000000e190d7223 */ /* 0x008fc6000000001c */
[----:B------:R-:W2:Y:S01]  /*07d0*/  LDS R25, [R2+0x180] ;  /* 0x0001800002197984 */ /* 0x000ea20000000800 */
[----:B0-----:R-:W-:-:S04]  /*07e0*/  FFMA R13, R12, R15, R13 ;  /* 0x0000000f0c0d7223 */ /* 0x001fc8000000000d */
[----:B-1----:R-:W-:Y:S02]  /*07f0*/  FFMA R13, R8, R26, R13 ;  /* 0x0000001a080d7223 */ /* 0x002fe4000000000d */
[----:B------:R-:W0:Y:S02]  /*0800*/  LDS R8, [R2+0x1c0] ;  /* 0x0001c00002087984 */ /* 0x000e240000000800 */
[----:B------:R-:W-:Y:S02]  /*0810*/  FFMA R26, R24, R9, R13 ;  /* 0x00000009181a7223 */ /* 0x000fe4000000000d */
[----:B------:R-:W1:Y:S04]  /*0820*/  LDS.128 R12, [R3+0x20] ;  /* 0x00002000030c7984 */ /* 0x000e680000000c00 */
[----:B------:R-:W3:Y:S01]  /*0830*/  LDS R24, [R2+0x240] ;  /* 0x0002400002187984 */ /* 0x000ee20000000800 */
[----:B--2---:R-:W-:-:S03]  /*0840*/  FFMA R9, R25, R10, R26 ;  /* 0x0000000a19097223 */ /* 0x004fc6000000001a */
[----:B------:R-:W2:Y:S01]  /*0850*/  LDS R25, [R2+0x280] ;  /* 0x0002800002197984 */ /* 0x000ea20000000800 */
[----:B0-----:R-:W-:-:S04]  /*0860*/  FFMA R9, R8, R11, R9 ;  /* 0x0000000b08097223 */ /* 0x001fc80000000009 */
[----:B-1----:R-:W-:Y:S02]  /*0870*/  FFMA R9, R12, R27, R9 ;  /* 0x0000001b0c097223 */ /* 0x002fe40000000009 */
[----:B------:R-:W0:Y:S02]  /*0880*/  LDS R12, [R2+0x2c0] ;  /* 0x0002c000020c7984 */ /* 0x000e240000000800 */
[----:B---3--:R-:W-:Y:S02]  /*0890*/  FFMA R24, R24, R13, R9 ;  /* 0x0000000d18187223 */ /* 0x008fe40000000009 */
[----:B------:R-:W-:Y:S04]  /*08a0*/  LDS R13, [R2+0x300] ;  /* 0x00030000020d7984 */ /* 0x000fe80000000800 */
[----:B------:R-:W1:Y:S01]  /*08b0*/  LDS.128 R8, [R3+0x30] ;  /* 0x0000300003087984 */ /* 0x000e620000000c00 */
[----:B--2---:R-:W-:-:S03]  /*08c0*/  FFMA R25, R25, R14, R24 ;  /* 0x0000000e19197223 */ /* 0x004fc60000000018 */
[----:B------:R-:W2:Y:S04]  /*08d0*/  LDS R27, [R2+0x340] ;  /* 0x00034000021b7984 */ /* 0x000ea80000000800 */
[----:B------:R-:W3:Y:S04]  /*08e0*/  LDS R24, [R2+0x380] ;  /* 0x0003800002187984 */ /* 0x000ee80000000800 */
[----:B------:R-:W4:Y:S01]  /*08f0*/  LDS R14, [R2+0x3c0] ;  /* 0x0003c000020e7984 */ /* 0x000f220000000800 */
[----:B------:R-:W-:-:S04]  /*0900*/  UIADD3 UR4, UPT, UPT, UR4, 0x2, URZ ;  /* 0x0000000204047890 */ /* 0x000fc8000fffe0ff */
[----:B------:R-:W-:Y:S01]  /*0910*/  UISETP.NE.AND UP0, UPT, UR4, URZ, UPT ;  /* 0x000000ff0400728c */ /* 0x000fe2000bf05270 */
[----:B0-----:R-:W-:-:S04]  /*0920*/  FFMA R15, R12, R15, R25 ;  /* 0x0000000f0c0f7223 */ /* 0x001fc80000000019 */
[----:B-1----:R-:W-:-:S04]  /*0930*/  FFMA R8, R8, R13, R15 ;  /* 0x0000000d08087223 */ /* 0x002fc8000000000f */
[----:B--2---:R-:W-:-:S04]  /*0940*/  FFMA R9, R27, R9, R8 ;  /* 0x000000091b097223 */ /* 0x004fc80000000008 */
[----:B---3--:R-:W-:Y:S01]  /*0950*/  FFMA R9, R24, R10, R9 ;  /* 0x0000000a18097223 */ /* 0x008fe20000000009 */
[----:B------:R-:W-:Y:S02]  /*0960*/  IADD3 R19, PT, PT, R19, 0x20, RZ ;  /* 0x0000002013137810 */ /* 0x000fe40007ffe0ff */
[----:B------:R-:W-:Y:S01]  /*0970*/  IADD3 R16, PT, PT, R16, 0x20, RZ ;  /* 0x0000002010107810 */ /* 0x000fe20007ffe0ff */
[----:B----4-:R-:W-:Y:S01]  /*0980*/  FFMA R13, R14, R11, R9 ;  /* 0x0000000b0e0d7223 */ /* 0x010fe20000000009 */
[C---:B------:R-:W-:Y:S02]  /*0990*/  LEA R20, R5.reuse, R20, 0x5 ;  /* 0x0000001405147211 */ /* 0x040fe400078e28ff */
[----:B------:R-:W-:Y:S02]  /*09a0*/  IADD3 R18, PT, PT, R18, 0x20, RZ ;  /* 0x0000002012127810 */ /* 0x000fe40007ffe0ff */
[----:B------:R-:W-:Y:S01]  /*09b0*/  LEA R22, R5, R22, 0x5 ;  /* 0x0000001605167211 */ /* 0x000fe200078e28ff */
[----:B------:R-:W-:Y:S06]  /*09c0*/  BRA.U UP0, `(.L_x_2) ;  /* 0xfffffff900507547 */ /* 0x000fec000b83ffff */
[----:B------:R-:W-:-:S04]  /*09d0*/  USHF.L.U32 UR4, UR7, 0x4, URZ ;  /* 0x0000000407047899 */ /* 0x000fc800080006ff */
[----:B------:R-:W-:-:S12]  /*09e0*/  ULOP3.LUT UR4, UR4, 0xffffffe0, URZ, 0xc0, !UPT ;  /* 0xffffffe004047892 */ /* 0x000fd8000f8ec0ff */
.L_x_1:
[----:B------:R-:W-:-:S04]  /*09f0*/  ULOP3.LUT UR7, UR7, 0x1, URZ, 0xc0, !UPT ;  /* 0x0000000107077892 */ /* 0x000fc8000f8ec0ff */
[----:B------:R-:W-:-:S09]  /*0a00*/  UISETP.NE.U32.AND UP0, UPT, UR7, 0x1, UPT ;  /* 0x000000010700788c */ /* 0x000fd2000bf05070 */
[----:B------:R-:W-:Y:S05]  /*0a10*/  BRA.U UP0, `(.L_x_0) ;  /* 0x0000000100e07547 */ /* 0x000fea000b800000 */
[----:B------:R-:W0:Y:S01]  /*0a20*/  LDCU.64 UR6, c[0x0][0x3a0] ;  /* 0x00007400ff0677ac */ /* 0x000e220008000a00 */
[----:B------:R-:W-:Y:S01]  /*0a30*/  IADD3 R6, PT, PT, R6, UR4, RZ ;  /* 0x0000000406067c10 */ /* 0x000fe2000fffe0ff */
[----:B------:R-:W-:Y:S01]  /*0a40*/  HFMA2 R12, -RZ, RZ, 0, 0 ;  /* 0x00000000ff0c7431 */ /* 0x000fe200000001ff */
[----:B------:R-:W-:Y:S01]  /*0a50*/  IADD3 R29, PT, PT, R7, UR4, RZ ;  /* 0x00000004071d7c10 */ /* 0x000fe2000fffe0ff */
[----:B------:R-:W1:Y:S01]  /*0a60*/  LDCU UR5, c[0x0][0x398] ;  /* 0x00007300ff0577ac */ /* 0x000e620008000800 */
[----:B------:R-:W-:Y:S02]  /*0a70*/  ISETP.GE.U32.AND P0, PT, R6, UR8, PT ;  /* 0x0000000806007c0c */ /* 0x000fe4000bf06070 */
[----:B------:R-:W-:Y:S02]  /*0a80*/  MOV R20, RZ ;  /* 0x000000ff00147202 */ /* 0x000fe40000000f00 */
[----:B0-----:R-:W-:Y:S02]  /*0a90*/  ISETP.GE.U32.AND P1, PT, R29, UR6, PT ;  /* 0x000000061d007c0c */ /* 0x001fe4000bf26070 */
[----:B-1----:R-:W-:-:S02]  /*0aa0*/  ISETP.GE.U32.OR P0, PT, R17, UR5, P0 ;  /* 0x0000000511007c0c */ /* 0x002fc40008706470 */
[----:B------:R-:W-:-:S11]  /*0ab0*/  ISETP.GE.U32.OR P1, PT, R0, UR7, P1 ;  /* 0x0000000700007c0c */ /* 0x000fd60008f26470 */
[----:B------:R-:W0:Y:S01]  /*0ac0*/  @!P0 LDC.64 R14, c[0x0][0x380] ;  /* 0x0000e000ff0e8b82 */ /* 0x000e220000000a00 */
[----:B------:R-:W-:Y:S02]  /*0ad0*/  @!P0 IMAD R7, R17, UR8, R6 ;  /* 0x0000000811078c24 */ /* 0x000fe4000f8e0206 */
[----:B------:R-:W-:-:S05]  /*0ae0*/  @!P1 IMAD R29, R29, UR7, R0 ;  /* 0x000000071d1d9c24 */ /* 0x000fca000f8e0200 */
[----:B------:R-:W1:Y:S01]  /*0af0*/  @!P1 LDC.64 R4, c[0x0][0x388] ;  /* 0x0000e200ff049b82 */ /* 0x000e620000000a00 */
[----:B0-----:R-:W-:-:S05]  /*0b00*/  @!P0 IMAD.WIDE.U32 R14, R7, 0x4, R14 ;  /* 0x00000004070e8825 */ /* 0x001fca00078e000e */
[----:B------:R-:W2:Y:S01]  /*0b10*/  @!P0 LDG.E R12, desc[UR10][R14.64] ;  /* 0x0000000a0e0c8981 */ /* 0x000ea2000c1e1900 */
[----:B-1----:R-:W-:-:S05]  /*0b20*/  @!P1 IMAD.WIDE.U32 R28, R29, 0x4, R4 ;  /* 0x000000041d1c9825 */ /* 0x002fca00078e0004 */
[----:B------:R-:W3:Y:S04]  /*0b30*/  @!P1 LDG.E R20, desc[UR10][R28.64] ;  /* 0x0000000a1c149981 */ /* 0x000ee8000c1e1900 */
[----:B--2---:R-:W-:Y:S04]  /*0b40*/  STS [R23], R12 ;  /* 0x0000000c17007388 */ /* 0x004fe80000000800 */
[----:B---3--:R-:W-:Y:S04]  /*0b50*/  STS [R21], R20 ;  /* 0x0000001415007388 */ /* 0x008fe80000000800 */
[----:B------:R-:W-:Y:S04]  /*0b60*/  LDS R22, [R2] ;  /* 0x0000000002167984 */ /* 0x000fe80000000800 */
[----:B------:R-:W0:Y:S04]  /*0b70*/  LDS.128 R4, [R3] ;  /* 0x0000000003047984 */ /* 0x000e280000000c00 */
[----:B------:R-:W1:Y:S04]  /*0b80*/  LDS R26, [R2+0x40] ;  /* 0x00004000021a7984 */ /* 0x000e680000000800 */
[----:B------:R-:W2:Y:S04]  /*0b90*/  LDS R27, [R2+0x80] ;  /* 0x00008000021b7984 */ /* 0x000ea80000000800 */
[----:B------:R-:W3:Y:S04]  /*0ba0*/  LDS R24, [R2+0xc0] ;  /* 0x0000c00002187984 */ /* 0x000ee80000000800 */
[----:B------:R-:W-:Y:S04]  /*0bb0*/  LDS R19, [R2+0x100] ;  /* 0x0001000002137984 */ /* 0x000fe80000000800 */
[----:B------:R-:W4:Y:S04]  /*0bc0*/  LDS.128 R8, [R3+0x10] ;  /* 0x0000100003087984 */ /* 0x000f280000000c00 */
[----:B------:R-:W5:Y:S04]  /*0bd0*/  LDS R16, [R2+0x140] ;  /* 0x0001400002107984 */ /* 0x000f680000000800 */
[----:B------:R-:W5:Y:S04]  /*0be0*/  LDS R25, [R2+0x180] ;  /* 0x0001800002197984 */ /* 0x000f680000000800 */
[----:B------:R-:W5:Y:S04]  /*0bf0*/  LDS R18, [R2+0x1c0] ;  /* 0x0001c00002127984 */ /* 0x000f680000000800 */
[----:B------:R-:W-:Y:S01]  /*0c00*/  LDS R21, [R2+0x200] ;  /* 0x0002000002157984 */ /* 0x000fe20000000800 */
[----:B0-----:R-:W-:-:S03]  /*0c10*/  FFMA R4, R4, R22, R13 ;  /* 0x0000001604047223 */ /* 0x001fc6000000000d */
[----:B------:R-:W-:Y:S04]  /*0c20*/  LDS R20, [R2+0x240] ;  /* 0x0002400002147984 */ /* 0x000fe80000000800 */
[----:B------:R-:W0:Y:S01]  /*0c30*/  LDS.128 R12, [R3+0x20] ;  /* 0x00002000030c7984 */ /* 0x000e220000000c00 */
[----:B-1----:R-:W-:-:S03]  /*0c40*/  FFMA R4, R26, R5, R4 ;  /* 0x000000051a047223 */ /* 0x002fc60000000004 */
[----:B------:R-:W1:Y:S01]  /*0c50*/  LDS R23, [R2+0x280] ;  /* 0x0002800002177984 */ /* 0x000e620000000800 */
[----:B--2---:R-:W-:-:S03]  /*0c60*/  FFMA R27, R27, R6, R4 ;  /* 0x000000061b1b7223 */ /* 0x004fc60000000004 */
[----:B------:R-:W2:Y:S01]  /*0c70*/  LDS R22, [R2+0x2c0] ;  /* 0x0002c00002167984 */ /* 0x000ea20000000800 */
[----:B---3--:R-:W-:-:S03]  /*0c80*/  FFMA R29, R24, R7, R27 ;  /* 0x00000007181d7223 */ /* 0x008fc6000000001b */
[----:B------:R-:W-:Y:S04]  /*0c90*/  LDS R27, [R2+0x300] ;  /* 0x00030000021b7984 */ /* 0x000fe80000000800 */
[----:B------:R-:W3:Y:S01]  /*0ca0*/  LDS.128 R4, [R3+0x30] ;  /* 0x0000300003047984 */ /* 0x000ee20000000c00 */
[----:B----4-:R-:W-:-:S03]  /*0cb0*/  FFMA R29, R8, R19, R29 ;  /* 0x00000013081d7223 */ /* 0x010fc6000000001d */
[----:B------:R-:W4:Y:S04]  /*0cc0*/  LDS R24, [R2+0x340] ;  /* 0x0003400002187984 */ /* 0x000f280000000800 */
[----:B------:R-:W4:Y:S01]  /*0cd0*/  LDS R19, [R2+0x380] ;  /* 0x0003800002137984 */ /* 0x000f220000000800 */
[----:B-----5:R-:W-:-:S03]  /*0ce0*/  FFMA R16, R16, R9, R29 ;  /* 0x0000000910107223 */ /* 0x020fc6000000001d */
[----:B------:R-:W5:Y:S01]  /*0cf0*/  LDS R8, [R2+0x3c0] ;  /* 0x0003c00002087984 */ /* 0x000f620000000800 */
[----:B------:R-:W-:-:S04]  /*0d00*/  FFMA R25, R25, R10, R16 ;  /* 0x0000000a19197223 */ /* 0x000fc80000000010 */
[----:B------:R-:W-:-:S04]  /*0d10*/  FFMA R11, R18, R11, R25 ;  /* 0x0000000b120b7223 */ /* 0x000fc80000000019 */
[----:B0-----:R-:W-:-:S04]  /*0d20*/  FFMA R11, R12, R21, R11 ;  /* 0x000000150c0b7223 */ /* 0x001fc8000000000b */
[----:B------:R-:W-:-:S04]  /*0d30*/  FFMA R20, R20, R13, R11 ;  /* 0x0000000d14147223 */ /* 0x000fc8000000000b */
[----:B-1----:R-:W-:-:S04]  /*0d40*/  FFMA R23, R23, R14, R20 ;  /* 0x0000000e17177223 */ /* 0x002fc80000000014 */
[----:B--2---:R-:W-:-:S04]  /*0d50*/  FFMA R15, R22, R15, R23 ;  /* 0x0000000f160f7223 */ /* 0x004fc80000000017 */
[----:B---3--:R-:W-:-:S04]  /*0d60*/  FFMA R15, R4, R27, R15 ;  /* 0x0000001b040f7223 */ /* 0x008fc8000000000f */
[----:B----4-:R-:W-:-:S04]  /*0d70*/  FFMA R24, R24, R5, R15 ;  /* 0x0000000518187223 */ /* 0x010fc8000000000f */
[----:B------:R-:W-:-:S04]  /*0d80*/  FFMA R19, R19, R6, R24 ;  /* 0x0000000613137223 */ /* 0x000fc80000000018 */
[----:B-----5:R-:W-:-:S07]  /*0d90*/  FFMA R13, R8, R7, R19 ;  /* 0x00000007080d7223 */ /* 0x020fce0000000013 */
.L_x_0:
[----:B------:R-:W0:Y:S02]  /*0da0*/  LDCU.64 UR4, c[0x0][0x3a8] ;  /* 0x00007500ff0477ac */ /* 0x000e240008000a00 */
[----:B0-----:R-:W-:-:S04]  /*0db0*/  ISETP.GE.U32.AND P0, PT, R0, UR5, PT ;  /* 0x0000000500007c0c */ /* 0x001fc8000bf06070 */
[----:B------:R-:W-:-:S13]  /*0dc0*/  ISETP.GE.U32.OR P0, PT, R17, UR4, P0 ;  /* 0x0000000411007c0c */ /* 0x000fda0008706470 */
[----:B------:R-:W-:Y:S05]  /*0dd0*/  @P0 EXIT ;  /* 0x000000000000094d */ /* 0x000fea0003800000 */
[----:B------:R-:W0:Y:S01]  /*0de0*/  LDC.64 R2, c[0x0][0x390] ;  /* 0x0000e400ff027b82 */ /* 0x000e220000000a00 */
[----:B------:R-:W-:-:S04]  /*0df0*/  IMAD R17, R17, UR5, R0 ;  /* 0x0000000511117c24 */ /* 0x000fc8000f8e0200 */
[----:B0-----:R-:W-:-:S05]  /*0e00*/  IMAD.WIDE.U32 R2, R17, 0x4, R2 ;  /* 0x0000000411027825 */ /* 0x001fca00078e0002 */
[----:B------:R-:W-:Y:S01]  /*0e10*/  STG.E desc[UR10][R2.64], R13 ;  /* 0x0000000d02007986 */ /* 0x000fe2000c10190a */
[----:B------:R-:W-:Y:S05]  /*0e20*/  EXIT ;  /* 0x000000000000794d */ /* 0x000fea0003800000 */
.L_x_3:
[----:B------:R-:W-:-:S00]  /*0e30*/  BRA `(.L_x_3) ;  /* 0xfffffffc00fc7947 */ /* 0x000fc0000383ffff */
[----:B------:R-:W-:-:S00]  /*0e40*/  NOP ;  /* 0x0000000000007918 */ /* 0x000fc00000000000 */
        /* <DEDUP_REMOVED lines=11> */
.L_x_4:


//--------------------- .nv.shared._Z20matrixMultiplySharedPfS_S_iiiiii --------------------------
	.section	.nv.shared._Z20matrixMultiplySharedPfS_S_iiiiii,"aw",@nobits
	.sectionflags	@""
	.align	4
.nv.shared._Z20matrixMultiplySharedPfS_S_iiiiii:
	.zero		3072


//--------------------- .nv.shared.reserved.0     --------------------------
	.section	.nv.shared.reserved.0,"aw",@nobits
	.weak		__nv_reservedSMEM_offset_0_alias
	.size		__nv_reservedSMEM_offset_0_alias, 0, 64
	.other		__nv_reservedSMEM_offset_0_alias,@"STO_CUDA_RESERVED_SHARED STV_DEFAULT"
__nv_reservedSMEM_offset_0_alias:
	.zero		0
	.zero		64


//--------------------- .nv.constant0._Z20matrixMultiplySharedPfS_S_iiiiii --------------------------
	.section	.nv.constant0._Z20matrixMultiplySharedPfS_S_iiiiii,"a",@progbits
	.sectionflags	@""
	.align	4
.nv.constant0._Z20matrixMultiplySharedPfS_S_iiiiii:
	.zero		944


//--------------------- SYMBOLS --------------------------

	.type		.nv.reservedSmem.offset0,@object
	.size		.nv.reservedSmem.offset0,0x4
	.type		.nv.reservedSmem.cap,@object
	.size		.nv.reservedSmem.cap,0x4
